	.headerflags	@"EF_CUDA_TEXMODE_UNIFIED EF_CUDA_64BIT_ADDRESS EF_CUDA_ACCELERATORS EF_CUDA_SM90 EF_CUDA_VIRTUAL_SM(EF_CUDA_SM90)"
	.elftype	@"ET_EXEC"


//--------------------- .nv.info                  --------------------------
	.section	.nv.info,"",@"SHT_CUDA_INFO"
	.align	4


	//----- nvinfo : EIATTR_REGCOUNT
	.align		4
        /*0000*/ 	.byte	0x04, 0x2f
        /*0002*/ 	.short	(.L_3 - .L_2)
	.align		4
.L_2:
        /*0004*/ 	.word	index@(triton_poi_fused__native_batch_norm_legit_no_training_convolution_relu_3)
        /*0008*/ 	.word	0x0000001a


	//----- nvinfo : EIATTR_MIN_STACK_SIZE
	.align		4
.L_3:
        /*000c*/ 	.byte	0x04, 0x12
        /*000e*/ 	.short	(.L_5 - .L_4)
	.align		4
.L_4:
        /*0010*/ 	.word	index@(triton_poi_fused__native_batch_norm_legit_no_training_convolution_relu_3)
        /*0014*/ 	.word	0x00000000


	//----- nvinfo : EIATTR_FRAME_SIZE
	.align		4
.L_5:
        /*0018*/ 	.byte	0x04, 0x11
        /*001a*/ 	.short	(.L_7 - .L_6)
	.align		4
.L_6:
        /*001c*/ 	.word	index@(triton_poi_fused__native_batch_norm_legit_no_training_convolution_relu_3)
        /*0020*/ 	.word	0x00000000


	//----- nvinfo : EIATTR_MIN_STACK_SIZE
	.align		4
.L_7:
        /*0024*/ 	.byte	0x04, 0x12
        /*0026*/ 	.short	(.L_9 - .L_8)
	.align		4
.L_8:
        /*0028*/ 	.word	index@(triton_poi_fused__native_batch_norm_legit_no_training_convolution_relu_3)
        /*002c*/ 	.word	0x00000000
.L_9:


//--------------------- .nv.info.triton_poi_fused__native_batch_norm_legit_no_training_convolution_relu_3 --------------------------
	.section	.nv.info.triton_poi_fused__native_batch_norm_legit_no_training_convolution_relu_3,"",@"SHT_CUDA_INFO"
	.sectionflags	@""
	.align	4


	//----- nvinfo : EIATTR_CUDA_API_VERSION
	.align		4
        /*0000*/ 	.byte	0x04, 0x37
        /*0002*/ 	.short	(.L_11 - .L_10)
.L_10:
        /*0004*/ 	.word	0x0000007c


	//----- nvinfo : EIATTR_KPARAM_INFO
	.align		4
.L_11:
        /*0008*/ 	.byte	0x04, 0x17
        /*000a*/ 	.short	(.L_13 - .L_12)
.L_12:
        /*000c*/ 	.word	0x00000000
        /*0010*/ 	.short	0x0007
        /*0012*/ 	.short	0x0038
        /*0014*/ 	.byte	0x00, 0xf0, 0x11, 0x00


	//----- nvinfo : EIATTR_KPARAM_INFO
	.align		4
.L_13:
        /*0018*/ 	.byte	0x04, 0x17
        /*001a*/ 	.short	(.L_15 - .L_14)
.L_14:
        /*001c*/ 	.word	0x00000000
        /*0020*/ 	.short	0x0006
        /*0022*/ 	.short	0x0030
        /*0024*/ 	.byte	0x00, 0xf4, 0x21, 0x00


	//----- nvinfo : EIATTR_KPARAM_INFO
	.align		4
.L_15:
        /*0028*/ 	.byte	0x04, 0x17
        /*002a*/ 	.short	(.L_17 - .L_16)
.L_16:
        /*002c*/ 	.word	0x00000000
        /*0030*/ 	.short	0x0005
        /*0032*/ 	.short	0x0028
        /*0034*/ 	.byte	0x00, 0xf4, 0x21, 0x00


	//----- nvinfo : EIATTR_KPARAM_INFO
	.align		4
.L_17:
        /*0038*/ 	.byte	0x04, 0x17
        /*003a*/ 	.short	(.L_19 - .L_18)
.L_18:
        /*003c*/ 	.word	0x00000000
        /*0040*/ 	.short	0x0004
        /*0042*/ 	.short	0x0020
        /*0044*/ 	.byte	0x00, 0xf4, 0x21, 0x00


	//----- nvinfo : EIATTR_KPARAM_INFO
	.align		4
.L_19:
        /*0048*/ 	.byte	0x04, 0x17
        /*004a*/ 	.short	(.L_21 - .L_20)
.L_20:
        /*004c*/ 	.word	0x00000000
        /*0050*/ 	.short	0x0003
        /*0052*/ 	.short	0x0018
        /*0054*/ 	.byte	0x00, 0xf4, 0x21, 0x00


	//----- nvinfo : EIATTR_KPARAM_INFO
	.align		4
.L_21:
        /*0058*/ 	.byte	0x04, 0x17
        /*005a*/ 	.short	(.L_23 - .L_22)
.L_22:
        /*005c*/ 	.word	0x00000000
        /*0060*/ 	.short	0x0002
        /*0062*/ 	.short	0x0010
        /*0064*/ 	.byte	0x00, 0xf4, 0x21, 0x00


	//----- nvinfo : EIATTR_KPARAM_INFO
	.align		4
.L_23:
        /*0068*/ 	.byte	0x04, 0x17
        /*006a*/ 	.short	(.L_25 - .L_24)
.L_24:
        /*006c*/ 	.word	0x00000000
        /*0070*/ 	.short	0x0001
        /*0072*/ 	.short	0x0008
        /*0074*/ 	.byte	0x00, 0xf4, 0x21, 0x00


	//----- nvinfo : EIATTR_KPARAM_INFO
	.align		4
.L_25:
        /*0078*/ 	.byte	0x04, 0x17
        /*007a*/ 	.short	(.L_27 - .L_26)
.L_26:
        /*007c*/ 	.word	0x00000000
        /*0080*/ 	.short	0x0000
        /*0082*/ 	.short	0x0000
        /*0084*/ 	.byte	0x00, 0xf4, 0x21, 0x00


	//----- nvinfo : EIATTR_SPARSE_MMA_MASK
	.align		4
.L_27:
        /*0088*/ 	.byte	0x03, 0x50
        /*008a*/ 	.short	0x0000


	//----- nvinfo : EIATTR_MAXREG_COUNT
	.align		4
        /*008c*/ 	.byte	0x03, 0x1b
        /*008e*/ 	.short	0x00ff


	//----- nvinfo : EIATTR_EXIT_INSTR_OFFSETS
	.align		4
        /*0090*/ 	.byte	0x04, 0x1c
        /*0092*/ 	.short	(.L_29 - .L_28)


	//   ....[0]....
.L_28:
        /*0094*/ 	.word	0x00000480


	//----- nvinfo : EIATTR_REQNTID
	.align		4
.L_29:
        /*0098*/ 	.byte	0x04, 0x10
        /*009a*/ 	.short	(.L_31 - .L_30)
.L_30:
        /*009c*/ 	.word	0x00000080
        /*00a0*/ 	.word	0x00000001
        /*00a4*/ 	.word	0x00000001


	//----- nvinfo : EIATTR_CBANK_PARAM_SIZE
	.align		4
.L_31:
        /*00a8*/ 	.byte	0x03, 0x19
        /*00aa*/ 	.short	0x003c


	//----- nvinfo : EIATTR_PARAM_CBANK
	.align		4
        /*00ac*/ 	.byte	0x04, 0x0a
        /*00ae*/ 	.short	(.L_33 - .L_32)
	.align		4
.L_32:
        /*00b0*/ 	.word	index@(.nv.constant0.triton_poi_fused__native_batch_norm_legit_no_training_convolution_relu_3)
        /*00b4*/ 	.short	0x0210
        /*00b6*/ 	.short	0x003c


	//----- nvinfo : EIATTR_SW_WAR
	.align		4
.L_33:
        /*00b8*/ 	.byte	0x04, 0x36
        /*00ba*/ 	.short	(.L_35 - .L_34)
.L_34:
        /*00bc*/ 	.word	0x00000008
.L_35:


//--------------------- .nv.callgraph             --------------------------
	.section	.nv.callgraph,"",@"SHT_CUDA_CALLGRAPH"
	.align	4
	.sectionentsize	8
	.align		4
        /*0000*/ 	.word	0x00000000
	.align		4
        /*0004*/ 	.word	0xffffffff
	.align		4
        /*0008*/ 	.word	0x00000000
	.align		4
        /*000c*/ 	.word	0xfffffffe
	.align		4
        /*0010*/ 	.word	0x00000000
	.align		4
        /*0014*/ 	.word	0xfffffffd
	.align		4
        /*0018*/ 	.word	0x00000000
	.align		4
        /*001c*/ 	.word	0xfffffffc


//--------------------- .nv.constant4             --------------------------
	.section	.nv.constant4,"a",@progbits
	.align	8
	.align		8
.nv.constant4:
        /*0000*/ 	.dword	_$_str
	.align		8
        /*0008*/ 	.dword	_$_str_$_2


//--------------------- .text.triton_poi_fused__native_batch_norm_legit_no_training_convolution_relu_3 --------------------------
	.section	.text.triton_poi_fused__native_batch_norm_legit_no_training_convolution_relu_3,"ax",@progbits
	.align	128
        .global         triton_poi_fused__native_batch_norm_legit_no_training_convolution_relu_3
        .type           triton_poi_fused__native_batch_norm_legit_no_training_convolution_relu_3,@function
        .size           triton_poi_fused__native_batch_norm_legit_no_training_convolution_relu_3,(.L_x_1 - triton_poi_fused__native_batch_norm_legit_no_training_convolution_relu_3)
        .other          triton_poi_fused__native_batch_norm_legit_no_training_convolution_relu_3,@"STO_CUDA_ENTRY STV_DEFAULT"
triton_poi_fused__native_batch_norm_legit_no_training_convolution_relu_3:
.text.triton_poi_fused__native_batch_norm_legit_no_training_convolution_relu_3:
[----:B------:R-:W-:Y:S01]  /*0000*/  LDC R1, c[0x0][0x28] ;  /* 0x00000a00ff017b82 */ /* 0x000fe20000000800 */
[----:B------:R-:W1:Y:S07]  /*0010*/  S2R R0, SR_TID.X ;  /* 0x0000000000007919 */ /* 0x000e6e0000002100 */
[----:B------:R-:W2:Y:S01]  /*0020*/  LDC.64 R20, c[0x0][0x228] ;  /* 0x00008a00ff147b82 */ /* 0x000ea20000000a00 */
[----:B------:R-:W-:Y:S01]  /*0030*/  ULDC.64 UR4, c[0x0][0x208] ;  /* 0x0000820000047ab9 */ /* 0x000fe20000000a00 */
[----:B------:R-:W3:Y:S06]  /*0040*/  S2R R5, SR_CTAID.X ;  /* 0x0000000000057919 */ /* 0x000eec0000002500 */
[----:B------:R-:W4:Y:S08]  /*0050*/  LDC.64 R16, c[0x0][0x218] ;  /* 0x00008600ff107b82 */ /* 0x000f300000000a00 */
[----:B------:R-:W5:Y:S08]  /*0060*/  LDC.64 R18, c[0x0][0x220] ;  /* 0x00008800ff127b82 */ /* 0x000f700000000a00 */
[----:B------:R-:W4:Y:S01]  /*0070*/  LDC.64 R12, c[0x0][0x230] ;  /* 0x00008c00ff0c7b82 */ /* 0x000f220000000a00 */
[----:B-1----:R-:W-:-:S07]  /*0080*/  SHF.L.U32 R0, R0, 0x2, RZ ;  /* 0x0000000200007819 */ /* 0x002fce00000006ff */
[----:B------:R-:W1:Y:S01]  /*0090*/  LDC.64 R8, c[0x0][0x238] ;  /* 0x00008e00ff087b82 */ /* 0x000e620000000a00 */
[----:B---3--:R-:W-:Y:S02]  /*00a0*/  SHF.R.S32.HI R3, RZ, 0x16, R5 ;  /* 0x00000016ff037819 */ /* 0x008fe40000011405 */
[----:B------:R-:W-:Y:S02]  /*00b0*/  LOP3.LUT R0, R0, 0x1fc, RZ, 0xc0, !PT ;  /* 0x000001fc00007812 */ /* 0x000fe400078ec0ff */
[----:B------:R-:W-:Y:S02]  /*00c0*/  SGXT R3, R3, 0x1 ;  /* 0x000000010303781a */ /* 0x000fe40000000200 */
[----:B------:R-:W-:-:S04]  /*00d0*/  LEA R0, R5, R0, 0x9 ;  /* 0x0000000005007211 */ /* 0x000fc800078e48ff */
[----:B------:R-:W-:-:S04]  /*00e0*/  LEA.HI R3, R3, R0, RZ, 0xa ;  /* 0x0000000003037211 */ /* 0x000fc800078f50ff */
[----:B------:R-:W-:-:S05]  /*00f0*/  SHF.R.S32.HI R3, RZ, 0xa, R3 ;  /* 0x0000000aff037819 */ /* 0x000fca0000011403 */
[----:B------:R-:W-:-:S05]  /*0100*/  IMAD.HI R2, R3, 0x2aaaaaab, RZ ;  /* 0x2aaaaaab03027827 */ /* 0x000fca00078e02ff */
[----:B------:R-:W-:-:S04]  /*0110*/  SHF.R.U32.HI R5, RZ, 0x1, R2 ;  /* 0x00000001ff057819 */ /* 0x000fc80000011602 */
[----:B------:R-:W-:-:S05]  /*0120*/  LEA.HI R2, R2, R5, RZ, 0x1 ;  /* 0x0000000502027211 */ /* 0x000fca00078f08ff */
[----:B------:R-:W-:Y:S02]  /*0130*/  IMAD R15, R2, -0xc, R3 ;  /* 0xfffffff4020f7824 */ /* 0x000fe400078e0203 */
[----:B------:R-:W3:Y:S02]  /*0140*/  LDC.64 R2, c[0x0][0x210] ;  /* 0x00008400ff027b82 */ /* 0x000ee40000000a00 */
[----:B--2---:R-:W-:-:S05]  /*0150*/  IMAD.WIDE R20, R15, 0x4, R20 ;  /* 0x000000040f147825 */ /* 0x004fca00078e0214 */
[----:B------:R2:W2:Y:S01]  /*0160*/  LDG.E.EL R10, desc[UR4][R20.64] ;  /* 0x00000004140a7981 */ /* 0x0004a2000c2e1900 */
[----:B----4-:R-:W-:-:S04]  /*0170*/  IMAD.WIDE R16, R15, 0x4, R16 ;  /* 0x000000040f107825 */ /* 0x010fc800078e0210 */
[----:B-----5:R-:W-:Y:S01]  /*0180*/  IMAD.WIDE R18, R15, 0x4, R18 ;  /* 0x000000040f127825 */ /* 0x020fe200078e0212 */
[----:B------:R4:W5:Y:S04]  /*0190*/  LDG.E.EL R11, desc[UR4][R16.64] ;  /* 0x00000004100b7981 */ /* 0x000968000c2e1900 */
[----:B------:R-:W5:Y:S01]  /*01a0*/  LDG.E.EL R14, desc[UR4][R18.64] ;  /* 0x00000004120e7981 */ /* 0x000f62000c2e1900 */
[----:B---3--:R-:W-:-:S05]  /*01b0*/  IMAD.WIDE R2, R0, 0x4, R2 ;  /* 0x0000000400027825 */ /* 0x008fca00078e0202 */
[----:B------:R-:W5:Y:S01]  /*01c0*/  LDG.E.128 R4, desc[UR4][R2.64] ;  /* 0x0000000402047981 */ /* 0x000f62000c1e1d00 */
[----:B0-2---:R-:W-:-:S04]  /*01d0*/  IMAD.WIDE R20, R15, 0x4, R12 ;  /* 0x000000040f147825 */ /* 0x005fc800078e020c */
[----:B-1----:R-:W-:Y:S01]  /*01e0*/  IMAD.WIDE R22, R15, 0x4, R8 ;  /* 0x000000040f167825 */ /* 0x002fe200078e0208 */
[----:B------:R-:W2:Y:S01]  /*01f0*/  LDG.E.EL R12, desc[UR4][R20.64] ;  /* 0x00000004140c7981 */ /* 0x000ea2000c2e1900 */
[----:B----4-:R-:W-:Y:S01]  /*0200*/  HFMA2.MMA R16, -RZ, RZ, 1.625, 0 ;  /* 0x3e800000ff107435 */ /* 0x010fe200000001ff */
[----:B------:R-:W0:Y:S02]  /*0210*/  LDC.64 R8, c[0x0][0x240] ;  /* 0x00009000ff087b82 */ /* 0x000e240000000a00 */
[----:B------:R-:W2:Y:S01]  /*0220*/  LDG.E.EL R13, desc[UR4][R22.64] ;  /* 0x00000004160d7981 */ /* 0x000ea2000c2e1900 */
[----:B------:R-:W-:-:S04]  /*0230*/  FADD R10, R10, 9.9999997473787516356e-06 ;  /* 0x3727c5ac0a0a7421 */ /* 0x000fc80000000000 */
[----:B------:R-:W1:Y:S02]  /*0240*/  MUFU.SQRT R15, R10 ;  /* 0x0000000a000f7308 */ /* 0x000e640000002000 */
[C---:B-1----:R-:W-:Y:S02]  /*0250*/  FSETP.GT.AND P0, PT, R15.reuse, 8.50705917302346158658e+37, PT ;  /* 0x7e8000000f00780b */ /* 0x042fe40003f04000 */
[----:B------:R-:W-:-:S11]  /*0260*/  FSETP.GEU.AND P1, PT, R15, 1.175494350822287508e-38, PT ;  /* 0x008000000f00780b */ /* 0x000fd60003f2e000 */
[----:B------:R-:W-:-:S04]  /*0270*/  @P0 FMUL R15, R15, 0.25 ;  /* 0x3e8000000f0f0820 */ /* 0x000fc80000400000 */
[----:B------:R-:W-:-:S06]  /*0280*/  @!P1 FMUL R15, R15, 16777216 ;  /* 0x4b8000000f0f9820 */ /* 0x000fcc0000400000 */
[----:B------:R-:W1:Y:S01]  /*0290*/  MUFU.RCP R15, R15 ;  /* 0x0000000f000f7308 */ /* 0x000e620000001000 */
[----:B------:R-:W-:Y:S01]  /*02a0*/  FSEL R16, R16, 1, P0 ;  /* 0x3f80000010107808 */ /* 0x000fe20000000000 */
[--C-:B-----5:R-:W-:Y:S01]  /*02b0*/  FADD R4, R4, R11.reuse ;  /* 0x0000000b04047221 */ /* 0x120fe20000000000 */
[--C-:B------:R-:W-:Y:S01]  /*02c0*/  FADD R5, R5, R11.reuse ;  /* 0x0000000b05057221 */ /* 0x100fe20000000000 */
[--C-:B------:R-:W-:Y:S02]  /*02d0*/  FADD R6, R6, R11.reuse ;  /* 0x0000000b06067221 */ /* 0x100fe40000000000 */
[----:B------:R-:W-:Y:S01]  /*02e0*/  @!P1 FMUL R16, R16, 16777216 ;  /* 0x4b80000010109820 */ /* 0x000fe20000400000 */
[----:B------:R-:W-:Y:S01]  /*02f0*/  FADD R7, R7, R11 ;  /* 0x0000000b07077221 */ /* 0x000fe20000000000 */
[C---:B------:R-:W-:Y:S01]  /*0300*/  FADD R11, -R14.reuse, R4 ;  /* 0x000000040e0b7221 */ /* 0x040fe20000000100 */
[C---:B------:R-:W-:Y:S02]  /*0310*/  FADD R17, -R14.reuse, R6 ;  /* 0x000000060e117221 */ /* 0x040fe40000000100 */
[C---:B------:R-:W-:Y:S01]  /*0320*/  FADD R19, -R14.reuse, R7 ;  /* 0x000000070e137221 */ /* 0x040fe20000000100 */
[----:B-1----:R-:W-:Y:S01]  /*0330*/  FMUL R16, R15, R16 ;  /* 0x000000100f107220 */ /* 0x002fe20000400000 */
[----:B------:R-:W-:-:S03]  /*0340*/  FADD R15, -R14, R5 ;  /* 0x000000050e0f7221 */ /* 0x000fc60000000100 */
[C---:B------:R-:W-:Y:S01]  /*0350*/  FMUL R11, R16.reuse, R11 ;  /* 0x0000000b100b7220 */ /* 0x040fe20000400000 */
[C---:B------:R-:W-:Y:S01]  /*0360*/  FMUL R14, R16.reuse, R15 ;  /* 0x0000000f100e7220 */ /* 0x040fe20000400000 */
[C---:B------:R-:W-:Y:S01]  /*0370*/  FMUL R10, R16.reuse, R17 ;  /* 0x00000011100a7220 */ /* 0x040fe20000400000 */
[----:B------:R-:W-:Y:S01]  /*0380*/  FMUL R16, R16, R19 ;  /* 0x0000001310107220 */ /* 0x000fe20000400000 */
[C-C-:B--2---:R-:W-:Y:S01]  /*0390*/  FFMA R11, R12.reuse, R11, R13.reuse ;  /* 0x0000000b0c0b7223 */ /* 0x144fe2000000000d */
[C-C-:B------:R-:W-:Y:S01]  /*03a0*/  FFMA R14, R12.reuse, R14, R13.reuse ;  /* 0x0000000e0c0e7223 */ /* 0x140fe2000000000d */
[C-C-:B------:R-:W-:Y:S01]  /*03b0*/  FFMA R10, R12.reuse, R10, R13.reuse ;  /* 0x0000000a0c0a7223 */ /* 0x140fe2000000000d */
[----:B------:R-:W-:Y:S02]  /*03c0*/  FFMA R16, R12, R16, R13 ;  /* 0x000000100c107223 */ /* 0x000fe4000000000d */
[----:B------:R-:W-:Y:S02]  /*03d0*/  FSETP.GEU.AND P3, PT, R11, RZ, PT ;  /* 0x000000ff0b00720b */ /* 0x000fe40003f6e000 */
[----:B------:R-:W-:-:S02]  /*03e0*/  FSETP.GEU.AND P2, PT, R14, RZ, PT ;  /* 0x000000ff0e00720b */ /* 0x000fc40003f4e000 */
[----:B------:R-:W-:Y:S02]  /*03f0*/  FSETP.GEU.AND P1, PT, R10, RZ, PT ;  /* 0x000000ff0a00720b */ /* 0x000fe40003f2e000 */
[----:B------:R-:W-:Y:S01]  /*0400*/  FSETP.GEU.AND P0, PT, R16, RZ, PT ;  /* 0x000000ff1000720b */ /* 0x000fe20003f0e000 */
[----:B0-----:R-:W-:Y:S01]  /*0410*/  IMAD.WIDE R12, R0, 0x4, R8 ;  /* 0x00000004000c7825 */ /* 0x001fe200078e0208 */
[----:B------:R-:W-:Y:S02]  /*0420*/  SEL R8, R11, RZ, P3 ;  /* 0x000000ff0b087207 */ /* 0x000fe40001800000 */
[----:B------:R-:W-:Y:S02]  /*0430*/  SEL R9, R14, RZ, P2 ;  /* 0x000000ff0e097207 */ /* 0x000fe40001000000 */
[----:B------:R-:W-:Y:S02]  /*0440*/  SEL R10, R10, RZ, P1 ;  /* 0x000000ff0a0a7207 */ /* 0x000fe40000800000 */
[----:B------:R-:W-:Y:S01]  /*0450*/  SEL R11, R16, RZ, P0 ;  /* 0x000000ff100b7207 */ /* 0x000fe20000000000 */
[----:B------:R-:W-:Y:S04]  /*0460*/  STG.E.128 desc[UR4][R2.64], R4 ;  /* 0x0000000402007986 */ /* 0x000fe8000c101d04 */
[----:B------:R-:W-:Y:S01]  /*0470*/  STG.E.128 desc[UR4][R12.64], R8 ;  /* 0x000000080c007986 */ /* 0x000fe2000c101d04 */
[----:B------:R-:W-:Y:S05]  /*0480*/  EXIT ;  /* 0x000000000000794d */ /* 0x000fea0003800000 */
.L_x_0:
[----:B------:R-:W-:-:S00]  /*0490*/  BRA `(.L_x_0) ;  /* 0xfffffffc00fc7947 */ /* 0x000fc0000383ffff */
[----:B------:R-:W-:-:S00]  /*04a0*/  NOP ;  /* 0x0000000000007918 */ /* 0x000fc00000000000 */
        /* <DEDUP_REMOVED lines=13> */
.L_x_1:


//--------------------- .nv.global.init           --------------------------
	.section	.nv.global.init,"aw",@progbits
.nv.global.init:
	.type		_$_str,@object
	.size		_$_str,(_$_str_$_2 - _$_str)
_$_str:
        /*0000*/ 	.byte	0x5f, 0x5f, 0x43, 0x55, 0x44, 0x41, 0x5f, 0x46, 0x54, 0x5a, 0x00
	.type		_$_str_$_2,@object
	.size		_$_str_$_2,(.L_1 - _$_str_$_2)
_$_str_$_2:
        /*000b*/ 	.byte	0x5f, 0x5f, 0x43, 0x55, 0x44, 0x41, 0x5f, 0x50, 0x52, 0x45, 0x43, 0x5f, 0x53, 0x51, 0x52, 0x54
        /*001b*/ 	.byte	0x00
.L_1:


//--------------------- .nv.constant0.triton_poi_fused__native_batch_norm_legit_no_training_convolution_relu_3 --------------------------
	.section	.nv.constant0.triton_poi_fused__native_batch_norm_legit_no_training_convolution_relu_3,"a",@progbits
	.sectionflags	@""
	.align	4
.nv.constant0.triton_poi_fused__native_batch_norm_legit_no_training_convolution_relu_3:
	.zero		588
